	.headerflags	@"EF_CUDA_TEXMODE_UNIFIED EF_CUDA_64BIT_ADDRESS EF_CUDA_ACCELERATORS EF_CUDA_SM90 EF_CUDA_VIRTUAL_SM(EF_CUDA_SM90)"
	.elftype	@"ET_EXEC"


//--------------------- .nv.info                  --------------------------
	.section	.nv.info,"",@"SHT_CUDA_INFO"
	.align	4


	//----- nvinfo : EIATTR_REGCOUNT
	.align		4
        /*0000*/ 	.byte	0x04, 0x2f
        /*0002*/ 	.short	(.L_3 - .L_2)
	.align		4
.L_2:
        /*0004*/ 	.word	index@(triton_poi_fused__native_batch_norm_legit_no_training_relu_2)
        /*0008*/ 	.word	0x00000030


	//----- nvinfo : EIATTR_MIN_STACK_SIZE
	.align		4
.L_3:
        /*000c*/ 	.byte	0x04, 0x12
        /*000e*/ 	.short	(.L_5 - .L_4)
	.align		4
.L_4:
        /*0010*/ 	.word	index@(triton_poi_fused__native_batch_norm_legit_no_training_relu_2)
        /*0014*/ 	.word	0x00000000


	//----- nvinfo : EIATTR_FRAME_SIZE
	.align		4
.L_5:
        /*0018*/ 	.byte	0x04, 0x11
        /*001a*/ 	.short	(.L_7 - .L_6)
	.align		4
.L_6:
        /*001c*/ 	.word	index@(triton_poi_fused__native_batch_norm_legit_no_training_relu_2)
        /*0020*/ 	.word	0x00000000


	//----- nvinfo : EIATTR_MIN_STACK_SIZE
	.align		4
.L_7:
        /*0024*/ 	.byte	0x04, 0x12
        /*0026*/ 	.short	(.L_9 - .L_8)
	.align		4
.L_8:
        /*0028*/ 	.word	index@(triton_poi_fused__native_batch_norm_legit_no_training_relu_2)
        /*002c*/ 	.word	0x00000000
.L_9:


//--------------------- .nv.info.triton_poi_fused__native_batch_norm_legit_no_training_relu_2 --------------------------
	.section	.nv.info.triton_poi_fused__native_batch_norm_legit_no_training_relu_2,"",@"SHT_CUDA_INFO"
	.sectionflags	@""
	.align	4


	//----- nvinfo : EIATTR_CUDA_API_VERSION
	.align		4
        /*0000*/ 	.byte	0x04, 0x37
        /*0002*/ 	.short	(.L_11 - .L_10)
.L_10:
        /*0004*/ 	.word	0x0000007c


	//----- nvinfo : EIATTR_KPARAM_INFO
	.align		4
.L_11:
        /*0008*/ 	.byte	0x04, 0x17
        /*000a*/ 	.short	(.L_13 - .L_12)
.L_12:
        /*000c*/ 	.word	0x00000000
        /*0010*/ 	.short	0x0006
        /*0012*/ 	.short	0x0030
        /*0014*/ 	.byte	0x00, 0xf0, 0x11, 0x00


	//----- nvinfo : EIATTR_KPARAM_INFO
	.align		4
.L_13:
        /*0018*/ 	.byte	0x04, 0x17
        /*001a*/ 	.short	(.L_15 - .L_14)
.L_14:
        /*001c*/ 	.word	0x00000000
        /*0020*/ 	.short	0x0005
        /*0022*/ 	.short	0x0028
        /*0024*/ 	.byte	0x00, 0xf4, 0x21, 0x00


	//----- nvinfo : EIATTR_KPARAM_INFO
	.align		4
.L_15:
        /*0028*/ 	.byte	0x04, 0x17
        /*002a*/ 	.short	(.L_17 - .L_16)
.L_16:
        /*002c*/ 	.word	0x00000000
        /*0030*/ 	.short	0x0004
        /*0032*/ 	.short	0x0020
        /*0034*/ 	.byte	0x00, 0xf4, 0x21, 0x00


	//----- nvinfo : EIATTR_KPARAM_INFO
	.align		4
.L_17:
        /*0038*/ 	.byte	0x04, 0x17
        /*003a*/ 	.short	(.L_19 - .L_18)
.L_18:
        /*003c*/ 	.word	0x00000000
        /*0040*/ 	.short	0x0003
        /*0042*/ 	.short	0x0018
        /*0044*/ 	.byte	0x00, 0xf4, 0x21, 0x00


	//----- nvinfo : EIATTR_KPARAM_INFO
	.align		4
.L_19:
        /*0048*/ 	.byte	0x04, 0x17
        /*004a*/ 	.short	(.L_21 - .L_20)
.L_20:
        /*004c*/ 	.word	0x00000000
        /*0050*/ 	.short	0x0002
        /*0052*/ 	.short	0x0010
        /*0054*/ 	.byte	0x00, 0xf4, 0x21, 0x00


	//----- nvinfo : EIATTR_KPARAM_INFO
	.align		4
.L_21:
        /*0058*/ 	.byte	0x04, 0x17
        /*005a*/ 	.short	(.L_23 - .L_22)
.L_22:
        /*005c*/ 	.word	0x00000000
        /*0060*/ 	.short	0x0001
        /*0062*/ 	.short	0x0008
        /*0064*/ 	.byte	0x00, 0xf4, 0x21, 0x00


	//----- nvinfo : EIATTR_KPARAM_INFO
	.align		4
.L_23:
        /*0068*/ 	.byte	0x04, 0x17
        /*006a*/ 	.short	(.L_25 - .L_24)
.L_24:
        /*006c*/ 	.word	0x00000000
        /*0070*/ 	.short	0x0000
        /*0072*/ 	.short	0x0000
        /*0074*/ 	.byte	0x00, 0xf4, 0x21, 0x00


	//----- nvinfo : EIATTR_SPARSE_MMA_MASK
	.align		4
.L_25:
        /*0078*/ 	.byte	0x03, 0x50
        /*007a*/ 	.short	0x0000


	//----- nvinfo : EIATTR_MAXREG_COUNT
	.align		4
        /*007c*/ 	.byte	0x03, 0x1b
        /*007e*/ 	.short	0x00ff


	//----- nvinfo : EIATTR_EXIT_INSTR_OFFSETS
	.align		4
        /*0080*/ 	.byte	0x04, 0x1c
        /*0082*/ 	.short	(.L_27 - .L_26)


	//   ....[0]....
.L_26:
        /*0084*/ 	.word	0x00000dc0


	//   ....[1]....
        /*0088*/ 	.word	0x00000de0


	//----- nvinfo : EIATTR_REQNTID
	.align		4
.L_27:
        /*008c*/ 	.byte	0x04, 0x10
        /*008e*/ 	.short	(.L_29 - .L_28)
.L_28:
        /*0090*/ 	.word	0x00000080
        /*0094*/ 	.word	0x00000001
        /*0098*/ 	.word	0x00000001


	//----- nvinfo : EIATTR_CBANK_PARAM_SIZE
	.align		4
.L_29:
        /*009c*/ 	.byte	0x03, 0x19
        /*009e*/ 	.short	0x0034


	//----- nvinfo : EIATTR_PARAM_CBANK
	.align		4
        /*00a0*/ 	.byte	0x04, 0x0a
        /*00a2*/ 	.short	(.L_31 - .L_30)
	.align		4
.L_30:
        /*00a4*/ 	.word	index@(.nv.constant0.triton_poi_fused__native_batch_norm_legit_no_training_relu_2)
        /*00a8*/ 	.short	0x0210
        /*00aa*/ 	.short	0x0034


	//----- nvinfo : EIATTR_SW_WAR
	.align		4
.L_31:
        /*00ac*/ 	.byte	0x04, 0x36
        /*00ae*/ 	.short	(.L_33 - .L_32)
.L_32:
        /*00b0*/ 	.word	0x00000008
.L_33:


//--------------------- .nv.callgraph             --------------------------
	.section	.nv.callgraph,"",@"SHT_CUDA_CALLGRAPH"
	.align	4
	.sectionentsize	8
	.align		4
        /*0000*/ 	.word	0x00000000
	.align		4
        /*0004*/ 	.word	0xffffffff
	.align		4
        /*0008*/ 	.word	0x00000000
	.align		4
        /*000c*/ 	.word	0xfffffffe
	.align		4
        /*0010*/ 	.word	0x00000000
	.align		4
        /*0014*/ 	.word	0xfffffffd
	.align		4
        /*0018*/ 	.word	0x00000000
	.align		4
        /*001c*/ 	.word	0xfffffffc


//--------------------- .nv.constant4             --------------------------
	.section	.nv.constant4,"a",@progbits
	.align	8
	.align		8
.nv.constant4:
        /*0000*/ 	.dword	_$_str
	.align		8
        /*0008*/ 	.dword	_$_str_$_2


//--------------------- .text.triton_poi_fused__native_batch_norm_legit_no_training_relu_2 --------------------------
	.section	.text.triton_poi_fused__native_batch_norm_legit_no_training_relu_2,"ax",@progbits
	.align	128
        .global         triton_poi_fused__native_batch_norm_legit_no_training_relu_2
        .type           triton_poi_fused__native_batch_norm_legit_no_training_relu_2,@function
        .size           triton_poi_fused__native_batch_norm_legit_no_training_relu_2,(.L_x_1 - triton_poi_fused__native_batch_norm_legit_no_training_relu_2)
        .other          triton_poi_fused__native_batch_norm_legit_no_training_relu_2,@"STO_CUDA_ENTRY STV_DEFAULT"
triton_poi_fused__native_batch_norm_legit_no_training_relu_2:
.text.triton_poi_fused__native_batch_norm_legit_no_training_relu_2:
[----:B------:R-:W0:Y:S01]  /*0000*/  LDC R1, c[0x0][0x28] ;  /* 0x00000a00ff017b82 */ /* 0x000e220000000800 */
[----:B------:R-:W1:Y:S01]  /*0010*/  S2R R0, SR_TID.X ;  /* 0x0000000000007919 */ /* 0x000e620000002100 */
[----:B------:R-:W-:-:S06]  /*0020*/  HFMA2.MMA R28, -RZ, RZ, 0, 0 ;  /* 0x00000000ff1c7435 */ /* 0x000fcc00000001ff */
[----:B------:R-:W2:Y:S01]  /*0030*/  LDC.64 R6, c[0x0][0x220] ;  /* 0x00008800ff067b82 */ /* 0x000ea20000000a00 */
[----:B------:R-:W-:Y:S01]  /*0040*/  ULDC.64 UR4, c[0x0][0x208] ;  /* 0x0000820000047ab9 */ /* 0x000fe20000000a00 */
[----:B------:R-:W3:Y:S01]  /*0050*/  S2R R29, SR_CTAID.X ;  /* 0x00000000001d7919 */ /* 0x000ee20000002500 */
[----:B------:R-:W-:Y:S01]  /*0060*/  MOV R34, RZ ;  /* 0x000000ff00227202 */ /* 0x000fe20000000f00 */
[----:B------:R-:W-:Y:S01]  /*0070*/  HFMA2.MMA R4, -RZ, RZ, 0, 0 ;  /* 0x00000000ff047435 */ /* 0x000fe200000001ff */
[----:B------:R-:W-:Y:S02]  /*0080*/  CS2R R40, SRZ ;  /* 0x0000000000287805 */ /* 0x000fe4000001ff00 */
[----:B------:R-:W-:Y:S02]  /*0090*/  CS2R R38, SRZ ;  /* 0x0000000000267805 */ /* 0x000fe4000001ff00 */
[----:B------:R-:W-:Y:S01]  /*00a0*/  CS2R R18, SRZ ;  /* 0x0000000000127805 */ /* 0x000fe2000001ff00 */
[----:B------:R-:W4:Y:S08]  /*00b0*/  LDC.64 R26, c[0x0][0x210] ;  /* 0x00008400ff1a7b82 */ /* 0x000f300000000a00 */
[----:B------:R-:W5:Y:S01]  /*00c0*/  LDC.64 R36, c[0x0][0x218] ;  /* 0x00008600ff247b82 */ /* 0x000f620000000a00 */
[----:B------:R-:W-:-:S02]  /*00d0*/  CS2R R12, SRZ ;  /* 0x00000000000c7805 */ /* 0x000fc4000001ff00 */
[----:B------:R-:W-:Y:S01]  /*00e0*/  CS2R R14, SRZ ;  /* 0x00000000000e7805 */ /* 0x000fe2000001ff00 */
[----:B------:R-:W-:Y:S01]  /*00f0*/  HFMA2.MMA R31, -RZ, RZ, 0, 0 ;  /* 0x00000000ff1f7435 */ /* 0x000fe200000001ff */
[----:B------:R-:W-:-:S03]  /*0100*/  MOV R32, RZ ;  /* 0x000000ff00207202 */ /* 0x000fc60000000f00 */
[----:B------:R-:W4:Y:S01]  /*0110*/  LDC.64 R16, c[0x0][0x230] ;  /* 0x00008c00ff107b82 */ /* 0x000f220000000a00 */
[----:B-1----:R-:W-:-:S04]  /*0120*/  SHF.L.U32 R0, R0, 0x2, RZ ;  /* 0x0000000200007819 */ /* 0x002fc800000006ff */
[----:B------:R-:W-:-:S04]  /*0130*/  LOP3.LUT R0, R0, 0x1fc, RZ, 0xc0, !PT ;  /* 0x000001fc00007812 */ /* 0x000fc800078ec0ff */
[----:B---3--:R-:W-:-:S04]  /*0140*/  LEA R29, R29, R0, 0xa ;  /* 0x000000001d1d7211 */ /* 0x008fc800078e50ff */
[C---:B------:R-:W-:Y:S01]  /*0150*/  ISETP.GE.AND P1, PT, R29.reuse, 0x70800, PT ;  /* 0x000708001d00780c */ /* 0x040fe20003f26270 */
[----:B------:R-:W-:-:S05]  /*0160*/  IMAD.HI R0, R29, -0x6e5d4c3b, R28 ;  /* 0x91a2b3c51d007827 */ /* 0x000fca00078e021c */
[----:B------:R-:W-:-:S04]  /*0170*/  SHF.R.U32.HI R3, RZ, 0x1f, R0 ;  /* 0x0000001fff037819 */ /* 0x000fc80000011600 */
[----:B------:R-:W-:-:S04]  /*0180*/  LEA.HI.SX32 R3, R0, R3, 0x17 ;  /* 0x0000000300037211 */ /* 0x000fc800078fbaff */
[----:B------:R-:W-:-:S04]  /*0190*/  LEA.HI R0, R3, R3, RZ, 0x7 ;  /* 0x0000000303007211 */ /* 0x000fc800078f38ff */
[----:B------:R-:W-:-:S04]  /*01a0*/  LOP3.LUT R0, R0, 0xffffff80, RZ, 0xc0, !PT ;  /* 0xffffff8000007812 */ /* 0x000fc800078ec0ff */
[----:B------:R-:W-:Y:S01]  /*01b0*/  IADD3 R35, R3, -R0, RZ ;  /* 0x8000000003237210 */ /* 0x000fe20007ffe0ff */
[----:B------:R-:W-:-:S04]  /*01c0*/  IMAD.MOV.U32 R0, RZ, RZ, RZ ;  /* 0x000000ffff007224 */ /* 0x000fc800078e00ff */
[----:B--2---:R-:W-:-:S05]  /*01d0*/  IMAD.WIDE R2, R35, 0x4, R6 ;  /* 0x0000000423027825 */ /* 0x004fca00078e0206 */
[----:B------:R-:W2:Y:S04]  /*01e0*/  @!P1 LDG.E.EL R0, desc[UR4][R2.64] ;  /* 0x0000000402009981 */ /* 0x000ea8000c2e1900 */
[----:B------:R-:W3:Y:S01]  /*01f0*/  @!P1 LDG.E.EL R28, desc[UR4][R2.64] ;  /* 0x00000004021c9981 */ /* 0x000ee2000c2e1900 */
[----:B------:R-:W-:-:S03]  /*0200*/  IADD3 R5, R29, 0x200, RZ ;  /* 0x000002001d057810 */ /* 0x000fc60007ffe0ff */
[----:B------:R-:W3:Y:S02]  /*0210*/  @!P1 LDG.E.EL R34, desc[UR4][R2.64] ;  /* 0x0000000402229981 */ /* 0x000ee4000c2e1900 */
[C---:B------:R-:W-:Y:S02]  /*0220*/  IMAD.HI R4, R5.reuse, -0x6e5d4c3b, R4 ;  /* 0x91a2b3c505047827 */ /* 0x040fe400078e0204 */
[----:B------:R1:W3:Y:S01]  /*0230*/  @!P1 LDG.E.EL R40, desc[UR4][R2.64] ;  /* 0x0000000402289981 */ /* 0x0002e2000c2e1900 */
[----:B------:R-:W-:Y:S02]  /*0240*/  ISETP.GE.AND P0, PT, R5, 0x70800, PT ;  /* 0x000708000500780c */ /* 0x000fe40003f06270 */
[----:B------:R-:W-:-:S04]  /*0250*/  SHF.R.U32.HI R9, RZ, 0x1f, R4 ;  /* 0x0000001fff097819 */ /* 0x000fc80000011604 */
[----:B------:R-:W-:Y:S01]  /*0260*/  LEA.HI.SX32 R9, R4, R9, 0x17 ;  /* 0x0000000904097211 */ /* 0x000fe200078fbaff */
[----:B----4-:R-:W-:Y:S01]  /*0270*/  IMAD.WIDE R26, R29, 0x4, R26 ;  /* 0x000000041d1a7825 */ /* 0x010fe200078e021a */
[----:B-1----:R-:W1:Y:S02]  /*0280*/  LDC.64 R2, c[0x0][0x228] ;  /* 0x00008a00ff027b82 */ /* 0x002e640000000a00 */
[----:B------:R-:W-:Y:S02]  /*0290*/  LEA.HI R4, R9, R9, RZ, 0x7 ;  /* 0x0000000909047211 */ /* 0x000fe400078f38ff */
[----:B------:R-:W4:Y:S02]  /*02a0*/  @!P1 LDG.E.128 R12, desc[UR4][R26.64] ;  /* 0x000000041a0c9981 */ /* 0x000f24000c1e1d00 */
[----:B------:R-:W-:-:S05]  /*02b0*/  LOP3.LUT R4, R4, 0xffffff80, RZ, 0xc0, !PT ;  /* 0xffffff8004047812 */ /* 0x000fca00078ec0ff */
[----:B------:R-:W-:-:S04]  /*02c0*/  IMAD.IADD R33, R9, 0x1, -R4 ;  /* 0x0000000109217824 */ /* 0x000fc800078e0a04 */
[----:B------:R-:W-:-:S05]  /*02d0*/  IMAD.WIDE R6, R33, 0x4, R6 ;  /* 0x0000000421067825 */ /* 0x000fca00078e0206 */
[----:B------:R-:W4:Y:S04]  /*02e0*/  @!P0 LDG.E.EL R41, desc[UR4][R6.64] ;  /* 0x0000000406298981 */ /* 0x000f28000c2e1900 */
[----:B------:R-:W4:Y:S04]  /*02f0*/  @!P0 LDG.E.EL R39, desc[UR4][R6.64] ;  /* 0x0000000406278981 */ /* 0x000f28000c2e1900 */
[----:B------:R-:W4:Y:S04]  /*0300*/  @!P0 LDG.E.EL R18, desc[UR4][R6.64] ;  /* 0x0000000406128981 */ /* 0x000f28000c2e1900 */
[----:B------:R1:W4:Y:S01]  /*0310*/  @!P0 LDG.E.EL R38, desc[UR4][R6.64] ;  /* 0x0000000406268981 */ /* 0x000322000c2e1900 */
[----:B-----5:R-:W-:-:S05]  /*0320*/  IMAD.WIDE R4, R35, 0x4, R36 ;  /* 0x0000000423047825 */ /* 0x020fca00078e0224 */
[----:B------:R-:W5:Y:S01]  /*0330*/  @!P1 LDG.E.EL R19, desc[UR4][R4.64] ;  /* 0x0000000404139981 */ /* 0x000f62000c2e1900 */
[----:B------:R-:W-:Y:S02]  /*0340*/  CS2R R24, SRZ ;  /* 0x0000000000187805 */ /* 0x000fe4000001ff00 */
[----:B------:R-:W-:Y:S02]  /*0350*/  CS2R R22, SRZ ;  /* 0x0000000000167805 */ /* 0x000fe4000001ff00 */
[----:B01----:R-:W-:Y:S01]  /*0360*/  CS2R R6, SRZ ;  /* 0x0000000000067805 */ /* 0x003fe2000001ff00 */
[----:B------:R-:W-:Y:S01]  /*0370*/  IMAD.WIDE R42, R35, 0x4, R2 ;  /* 0x00000004232a7825 */ /* 0x000fe200078e0202 */
[----:B------:R-:W5:Y:S01]  /*0380*/  @!P1 LDG.E.EL R32, desc[UR4][R4.64] ;  /* 0x0000000404209981 */ /* 0x000f62000c2e1900 */
[----:B------:R-:W-:-:S03]  /*0390*/  CS2R R8, SRZ ;  /* 0x0000000000087805 */ /* 0x000fc6000001ff00 */
[----:B------:R-:W5:Y:S01]  /*03a0*/  @!P1 LDG.E.EL R31, desc[UR4][R4.64] ;  /* 0x00000004041f9981 */ /* 0x000f62000c2e1900 */
[----:B------:R-:W-:-:S03]  /*03b0*/  IMAD.WIDE R44, R33, 0x4, R2 ;  /* 0x00000004212c7825 */ /* 0x000fc600078e0202 */
[----:B------:R0:W5:Y:S04]  /*03c0*/  @!P1 LDG.E.EL R6, desc[UR4][R4.64] ;  /* 0x0000000404069981 */ /* 0x000168000c2e1900 */
[----:B------:R-:W5:Y:S04]  /*03d0*/  @!P1 LDG.E.EL R24, desc[UR4][R42.64] ;  /* 0x000000042a189981 */ /* 0x000f68000c2e1900 */
[----:B------:R-:W5:Y:S01]  /*03e0*/  @!P1 LDG.E.EL R25, desc[UR4][R42.64] ;  /* 0x000000042a199981 */ /* 0x000f62000c2e1900 */
[----:B0-----:R-:W-:-:S03]  /*03f0*/  CS2R R4, SRZ ;  /* 0x0000000000047805 */ /* 0x001fc6000001ff00 */
[----:B------:R-:W5:Y:S04]  /*0400*/  @!P1 LDG.E.EL R22, desc[UR4][R42.64] ;  /* 0x000000042a169981 */ /* 0x000f68000c2e1900 */
[----:B------:R-:W5:Y:S01]  /*0410*/  @!P1 LDG.E.EL R23, desc[UR4][R42.64] ;  /* 0x000000042a179981 */ /* 0x000f62000c2e1900 */
[----:B------:R-:W-:Y:S02]  /*0420*/  CS2R R10, SRZ ;  /* 0x00000000000a7805 */ /* 0x000fe4000001ff00 */
[----:B------:R-:W-:Y:S01]  /*0430*/  CS2R R20, SRZ ;  /* 0x0000000000147805 */ /* 0x000fe2000001ff00 */
[----:B------:R-:W5:Y:S01]  /*0440*/  @!P0 LDG.E.EL R4, desc[UR4][R44.64] ;  /* 0x000000042c048981 */ /* 0x000f62000c2e1900 */
[----:B------:R-:W-:-:S03]  /*0450*/  IMAD.WIDE R36, R33, 0x4, R36 ;  /* 0x0000000421247825 */ /* 0x000fc600078e0224 */
[----:B------:R-:W5:Y:S04]  /*0460*/  @!P0 LDG.E.EL R5, desc[UR4][R44.64] ;  /* 0x000000042c058981 */ /* 0x000f68000c2e1900 */
[----:B------:R-:W5:Y:S04]  /*0470*/  @!P0 LDG.E.EL R7, desc[UR4][R44.64] ;  /* 0x000000042c078981 */ /* 0x000f68000c2e1900 */
[----:B------:R-:W5:Y:S04]  /*0480*/  @!P0 LDG.E.EL R8, desc[UR4][R44.64] ;  /* 0x000000042c088981 */ /* 0x000f68000c2e1900 */
[----:B------:R-:W5:Y:S04]  /*0490*/  @!P0 LDG.E.EL R9, desc[UR4][R36.64] ;  /* 0x0000000424098981 */ /* 0x000f68000c2e1900 */
[----:B------:R-:W5:Y:S04]  /*04a0*/  @!P0 LDG.E.EL R10, desc[UR4][R36.64] ;  /* 0x00000004240a8981 */ /* 0x000f68000c2e1900 */
[----:B------:R-:W5:Y:S04]  /*04b0*/  @!P0 LDG.E.EL R11, desc[UR4][R36.64] ;  /* 0x00000004240b8981 */ /* 0x000f68000c2e1900 */
[----:B------:R0:W5:Y:S02]  /*04c0*/  @!P0 LDG.E.EL R20, desc[UR4][R36.64] ;  /* 0x0000000424148981 */ /* 0x000164000c2e1900 */
[----:B0-----:R-:W-:Y:S01]  /*04d0*/  IMAD.WIDE R36, R35, 0x4, R16 ;  /* 0x0000000423247825 */ /* 0x001fe200078e0210 */
[----:B------:R-:W-:-:S03]  /*04e0*/  HFMA2.MMA R35, -RZ, RZ, 0, 0 ;  /* 0x00000000ff237435 */ /* 0x000fc600000001ff */
[----:B------:R-:W-:Y:S01]  /*04f0*/  IMAD.WIDE R16, R33, 0x4, R16 ;  /* 0x0000000421107825 */ /* 0x000fe200078e0210 */
[----:B------:R-:W-:Y:S01]  /*0500*/  CS2R R2, SRZ ;  /* 0x0000000000027805 */ /* 0x000fe2000001ff00 */
[----:B------:R-:W5:Y:S02]  /*0510*/  @!P1 LDG.E.EL R21, desc[UR4][R36.64] ;  /* 0x0000000424159981 */ /* 0x000f64000c2e1900 */
[----:B------:R-:W-:-:S03]  /*0520*/  IMAD.MOV.U32 R33, RZ, RZ, RZ ;  /* 0x000000ffff217224 */ /* 0x000fc600078e00ff */
[----:B------:R-:W5:Y:S04]  /*0530*/  @!P0 LDG.E.EL R35, desc[UR4][R16.64] ;  /* 0x0000000410238981 */ /* 0x000f68000c2e1900 */
[----:B------:R-:W5:Y:S04]  /*0540*/  @!P0 LDG.E.EL R33, desc[UR4][R16.64] ;  /* 0x0000000410218981 */ /* 0x000f68000c2e1900 */
[----:B------:R-:W5:Y:S04]  /*0550*/  @!P1 LDG.E.EL R2, desc[UR4][R36.64] ;  /* 0x0000000424029981 */ /* 0x000f68000c2e1900 */
[----:B------:R-:W5:Y:S01]  /*0560*/  @!P1 LDG.E.EL R3, desc[UR4][R36.64] ;  /* 0x0000000424039981 */ /* 0x000f62000c2e1900 */
[----:B--2---:R-:W-:-:S04]  /*0570*/  FADD R30, R0, 9.9999997473787516356e-06 ;  /* 0x3727c5ac001e7421 */ /* 0x004fc80000000000 */
[----:B------:R0:W1:Y:S01]  /*0580*/  MUFU.SQRT R42, R30 ;  /* 0x0000001e002a7308 */ /* 0x0000620000002000 */
[----:B---3--:R-:W-:Y:S01]  /*0590*/  FADD R44, R28, 9.9999997473787516356e-06 ;  /* 0x3727c5ac1c2c7421 */ /* 0x008fe20000000000 */
[----:B------:R-:W-:Y:S01]  /*05a0*/  FADD R34, R34, 9.9999997473787516356e-06 ;  /* 0x3727c5ac22227421 */ /* 0x000fe20000000000 */
[----:B------:R-:W-:-:S05]  /*05b0*/  HFMA2.MMA R28, -RZ, RZ, 0, 0 ;  /* 0x00000000ff1c7435 */ /* 0x000fca00000001ff */
[----:B------:R-:W2:Y:S01]  /*05c0*/  MUFU.SQRT R43, R34 ;  /* 0x00000022002b7308 */ /* 0x000ea20000002000 */
[----:B0-----:R-:W-:Y:S02]  /*05d0*/  MOV R30, RZ ;  /* 0x000000ff001e7202 */ /* 0x001fe40000000f00 */
[----:B-1----:R-:W-:-:S05]  /*05e0*/  FSETP.GT.AND P3, PT, R42, 8.50705917302346158658e+37, PT ;  /* 0x7e8000002a00780b */ /* 0x002fca0003f64000 */
[----:B------:R-:W0:Y:S01]  /*05f0*/  MUFU.SQRT R44, R44 ;  /* 0x0000002c002c7308 */ /* 0x000e220000002000 */
[----:B------:R-:W3:Y:S04]  /*0600*/  @!P0 LDG.E.EL R28, desc[UR4][R16.64] ;  /* 0x00000004101c8981 */ /* 0x000ee8000c2e1900 */
[----:B------:R1:W3:Y:S01]  /*0610*/  @!P0 LDG.E.EL R30, desc[UR4][R16.64] ;  /* 0x00000004101e8981 */ /* 0x0002e2000c2e1900 */
[----:B--2---:R-:W-:Y:S02]  /*0620*/  FSETP.GT.AND P4, PT, R43, 8.50705917302346158658e+37, PT ;  /* 0x7e8000002b00780b */ /* 0x004fe40003f84000 */
[----:B------:R-:W-:Y:S02]  /*0630*/  FSETP.GEU.AND P6, PT, R42, 1.175494350822287508e-38, PT ;  /* 0x008000002a00780b */ /* 0x000fe40003fce000 */
[----:B-1----:R-:W-:-:S02]  /*0640*/  MOV R16, 0x3e800000 ;  /* 0x3e80000000107802 */ /* 0x002fc40000000f00 */
[----:B0-----:R-:W-:Y:S01]  /*0650*/  FSETP.GT.AND P5, PT, R44, 8.50705917302346158658e+37, PT ;  /* 0x7e8000002c00780b */ /* 0x001fe20003fa4000 */
[----:B------:R-:W-:Y:S01]  /*0660*/  @P3 FMUL R42, R42, 0.25 ;  /* 0x3e8000002a2a3820 */ /* 0x000fe20000400000 */
[----:B------:R-:W-:Y:S02]  /*0670*/  FSEL R34, R16, 1, P3 ;  /* 0x3f80000010227808 */ /* 0x000fe40001800000 */
[C---:B------:R-:W-:Y:S02]  /*0680*/  FSETP.GEU.AND P3, PT, R43.reuse, 1.175494350822287508e-38, PT ;  /* 0x008000002b00780b */ /* 0x040fe40003f6e000 */
[----:B------:R-:W-:Y:S01]  /*0690*/  FSETP.GEU.AND P2, PT, R44, 1.175494350822287508e-38, PT ;  /* 0x008000002c00780b */ /* 0x000fe20003f4e000 */
[----:B------:R-:W-:Y:S01]  /*06a0*/  FADD R40, R40, 9.9999997473787516356e-06 ;  /* 0x3727c5ac28287421 */ /* 0x000fe20000000000 */
[----:B------:R-:W-:Y:S01]  /*06b0*/  @P4 FMUL R43, R43, 0.25 ;  /* 0x3e8000002b2b4820 */ /* 0x000fe20000400000 */
[----:B------:R-:W-:Y:S01]  /*06c0*/  MOV R0, RZ ;  /* 0x000000ff00007202 */ /* 0x000fe20000000f00 */
[----:B------:R-:W-:-:S03]  /*06d0*/  @!P6 FMUL R42, R42, 16777216 ;  /* 0x4b8000002a2ae820 */ /* 0x000fc60000400000 */
[----:B------:R-:W-:Y:S01]  /*06e0*/  @P5 FMUL R44, R44, 0.25 ;  /* 0x3e8000002c2c5820 */ /* 0x000fe20000400000 */
[----:B------:R-:W0:Y:S01]  /*06f0*/  MUFU.SQRT R40, R40 ;  /* 0x0000002800287308 */ /* 0x000e220000002000 */
[----:B------:R1:W2:Y:S02]  /*0700*/  @!P1 LDG.E.EL R0, desc[UR4][R36.64] ;  /* 0x0000000424009981 */ /* 0x0002a4000c2e1900 */
[----:B------:R-:W-:Y:S02]  /*0710*/  @!P3 FMUL R43, R43, 16777216 ;  /* 0x4b8000002b2bb820 */ /* 0x000fe40000400000 */
[----:B------:R-:W-:-:S03]  /*0720*/  @!P2 FMUL R44, R44, 16777216 ;  /* 0x4b8000002c2ca820 */ /* 0x000fc60000400000 */
[----:B------:R0:W0:Y:S01]  /*0730*/  MUFU.RCP R17, R42 ;  /* 0x0000002a00117308 */ /* 0x0000220000001000 */
[----:B----4-:R-:W-:-:S07]  /*0740*/  FADD R41, R41, 9.9999997473787516356e-06 ;  /* 0x3727c5ac29297421 */ /* 0x010fce0000000000 */
[----:B-1----:R-:W1:Y:S01]  /*0750*/  MUFU.RCP R36, R44 ;  /* 0x0000002c00247308 */ /* 0x002e620000001000 */
[----:B------:R-:W-:-:S07]  /*0760*/  FSEL R37, R16, 1, P5 ;  /* 0x3f80000010257808 */ /* 0x000fce0002800000 */
[----:B------:R-:W4:Y:S01]  /*0770*/  MUFU.RCP R43, R43 ;  /* 0x0000002b002b7308 */ /* 0x000f220000001000 */
[----:B0-----:R-:W-:Y:S01]  /*0780*/  FSEL R42, R16, 1, P4 ;  /* 0x3f800000102a7808 */ /* 0x001fe20002000000 */
[----:B------:R-:W-:Y:S01]  /*0790*/  @!P6 FMUL R34, R34, 16777216 ;  /* 0x4b8000002222e820 */ /* 0x000fe20000400000 */
[----:B------:R-:W-:Y:S01]  /*07a0*/  @!P2 FMUL R37, R37, 16777216 ;  /* 0x4b8000002525a820 */ /* 0x000fe20000400000 */
[----:B------:R-:W-:-:S04]  /*07b0*/  FADD R39, R39, 9.9999997473787516356e-06 ;  /* 0x3727c5ac27277421 */ /* 0x000fc80000000000 */
[----:B------:R0:W0:Y:S01]  /*07c0*/  MUFU.SQRT R45, R41 ;  /* 0x00000029002d7308 */ /* 0x0000220000002000 */
[----:B------:R-:W-:Y:S01]  /*07d0*/  FSETP.GT.AND P6, PT, R40, 8.50705917302346158658e+37, PT ;  /* 0x7e8000002800780b */ /* 0x000fe20003fc4000 */
[----:B------:R-:W-:Y:S01]  /*07e0*/  @!P3 FMUL R42, R42, 16777216 ;  /* 0x4b8000002a2ab820 */ /* 0x000fe20000400000 */
[----:B------:R-:W-:Y:S01]  /*07f0*/  FADD R18, R18, 9.9999997473787516356e-06 ;  /* 0x3727c5ac12127421 */ /* 0x000fe20000000000 */
[----:B------:R-:W-:Y:S01]  /*0800*/  FMUL R34, R17, R34 ;  /* 0x0000002211227220 */ /* 0x000fe20000400000 */
[----:B-1----:R-:W-:Y:S01]  /*0810*/  FMUL R36, R36, R37 ;  /* 0x0000002524247220 */ /* 0x002fe20000400000 */
[----:B------:R-:W-:Y:S01]  /*0820*/  FSETP.GEU.AND P5, PT, R40, 1.175494350822287508e-38, PT ;  /* 0x008000002800780b */ /* 0x000fe20003fae000 */
[----:B----4-:R-:W-:Y:S01]  /*0830*/  FMUL R37, R43, R42 ;  /* 0x0000002a2b257220 */ /* 0x010fe20000400000 */
[----:B------:R-:W1:Y:S01]  /*0840*/  MUFU.SQRT R17, R39 ;  /* 0x0000002700117308 */ /* 0x000e620000002000 */
[----:B0-----:R-:W-:-:S07]  /*0850*/  FSEL R41, R16, 1, P6 ;  /* 0x3f80000010297808 */ /* 0x001fce0003000000 */
[----:B------:R-:W0:Y:S01]  /*0860*/  MUFU.SQRT R43, R18 ;  /* 0x00000012002b7308 */ /* 0x000e220000002000 */
[C---:B------:R-:W-:Y:S01]  /*0870*/  FSETP.GT.AND P3, PT, R45.reuse, 8.50705917302346158658e+37, PT ;  /* 0x7e8000002d00780b */ /* 0x040fe20003f64000 */
[----:B------:R-:W-:Y:S01]  /*0880*/  @P6 FMUL R40, R40, 0.25 ;  /* 0x3e80000028286820 */ /* 0x000fe20000400000 */
[----:B------:R-:W-:Y:S01]  /*0890*/  FSETP.GEU.AND P6, PT, R45, 1.175494350822287508e-38, PT ;  /* 0x008000002d00780b */ /* 0x000fe20003fce000 */
[----:B------:R-:W-:Y:S02]  /*08a0*/  @!P5 FMUL R41, R41, 16777216 ;  /* 0x4b8000002929d820 */ /* 0x000fe40000400000 */
[----:B------:R-:W-:Y:S01]  /*08b0*/  @!P5 FMUL R40, R40, 16777216 ;  /* 0x4b8000002828d820 */ /* 0x000fe20000400000 */
[C---:B-1----:R-:W-:Y:S02]  /*08c0*/  FSETP.GT.AND P5, PT, R17.reuse, 8.50705917302346158658e+37, PT ;  /* 0x7e8000001100780b */ /* 0x042fe40003fa4000 */
[----:B------:R-:W-:Y:S02]  /*08d0*/  FSETP.GEU.AND P2, PT, R17, 1.175494350822287508e-38, PT ;  /* 0x008000001100780b */ /* 0x000fe40003f4e000 */
[----:B------:R-:W-:-:S02]  /*08e0*/  FSEL R39, R16, 1, P3 ;  /* 0x3f80000010277808 */ /* 0x000fc40001800000 */
[----:B0-----:R-:W-:Y:S01]  /*08f0*/  FSETP.GT.AND P4, PT, R43, 8.50705917302346158658e+37, PT ;  /* 0x7e8000002b00780b */ /* 0x001fe20003f84000 */
[----:B------:R-:W-:Y:S01]  /*0900*/  @P3 FMUL R45, R45, 0.25 ;  /* 0x3e8000002d2d3820 */ /* 0x000fe20000400000 */
[----:B------:R-:W-:Y:S01]  /*0910*/  FSETP.GEU.AND P3, PT, R43, 1.175494350822287508e-38, PT ;  /* 0x008000002b00780b */ /* 0x000fe20003f6e000 */
[----:B------:R-:W0:Y:S02]  /*0920*/  MUFU.RCP R40, R40 ;  /* 0x0000002800287308 */ /* 0x000e240000001000 */
[----:B------:R-:W-:Y:S01]  /*0930*/  @!P6 FMUL R45, R45, 16777216 ;  /* 0x4b8000002d2de820 */ /* 0x000fe20000400000 */
[----:B------:R-:W-:Y:S01]  /*0940*/  FADD R44, R38, 9.9999997473787516356e-06 ;  /* 0x3727c5ac262c7421 */ /* 0x000fe20000000000 */
[----:B------:R-:W-:-:S04]  /*0950*/  @P5 FMUL R17, R17, 0.25 ;  /* 0x3e80000011115820 */ /* 0x000fc80000400000 */
[----:B------:R-:W1:Y:S02]  /*0960*/  MUFU.RCP R18, R45 ;  /* 0x0000002d00127308 */ /* 0x000e640000001000 */
[----:B------:R-:W-:Y:S01]  /*0970*/  @P4 FMUL R43, R43, 0.25 ;  /* 0x3e8000002b2b4820 */ /* 0x000fe20000400000 */
[----:B------:R-:W-:-:S03]  /*0980*/  @!P2 FMUL R17, R17, 16777216 ;  /* 0x4b8000001111a820 */ /* 0x000fc60000400000 */
[----:B------:R-:W-:Y:S02]  /*0990*/  @!P3 FMUL R43, R43, 16777216 ;  /* 0x4b8000002b2bb820 */ /* 0x000fe40000400000 */
[----:B------:R-:W4:Y:S01]  /*09a0*/  MUFU.SQRT R44, R44 ;  /* 0x0000002c002c7308 */ /* 0x000f220000002000 */
[----:B0-----:R-:W-:Y:S01]  /*09b0*/  FMUL R38, R40, R41 ;  /* 0x0000002928267220 */ /* 0x001fe20000400000 */
[----:B------:R-:W-:-:S06]  /*09c0*/  @!P6 FMUL R39, R39, 16777216 ;  /* 0x4b8000002727e820 */ /* 0x000fcc0000400000 */
[----:B------:R-:W0:Y:S01]  /*09d0*/  MUFU.RCP R17, R17 ;  /* 0x0000001100117308 */ /* 0x000e220000001000 */
[----:B-1----:R-:W-:Y:S01]  /*09e0*/  FMUL R39, R18, R39 ;  /* 0x0000002712277220 */ /* 0x002fe20000400000 */
[----:B------:R-:W-:-:S06]  /*09f0*/  FSEL R40, R16, 1, P5 ;  /* 0x3f80000010287808 */ /* 0x000fcc0002800000 */
[----:B------:R5:W1:Y:S01]  /*0a00*/  MUFU.RCP R41, R43 ;  /* 0x0000002b00297308 */ /* 0x000a620000001000 */
[----:B------:R-:W-:Y:S01]  /*0a10*/  FSEL R18, R16, 1, P4 ;  /* 0x3f80000010127808 */ /* 0x000fe20002000000 */
[----:B------:R-:W-:Y:S01]  /*0a20*/  @!P2 FMUL R40, R40, 16777216 ;  /* 0x4b8000002828a820 */ /* 0x000fe20000400000 */
[----:B----4-:R-:W-:-:S03]  /*0a30*/  FSETP.GT.AND P6, PT, R44, 8.50705917302346158658e+37, PT ;  /* 0x7e8000002c00780b */ /* 0x010fc60003fc4000 */
[----:B------:R-:W-:Y:S01]  /*0a40*/  @!P3 FMUL R18, R18, 16777216 ;  /* 0x4b8000001212b820 */ /* 0x000fe20000400000 */
[----:B------:R-:W-:Y:S01]  /*0a50*/  FSEL R45, R16, 1, P6 ;  /* 0x3f800000102d7808 */ /* 0x000fe20003000000 */
[----:B0-----:R-:W-:Y:S01]  /*0a60*/  FMUL R40, R17, R40 ;  /* 0x0000002811287220 */ /* 0x001fe20000400000 */
[----:B-----5:R-:W-:Y:S01]  /*0a70*/  FADD R43, -R19, R12 ;  /* 0x0000000c132b7221 */ /* 0x020fe20000000100 */
[----:B------:R-:W-:Y:S01]  /*0a80*/  CS2R R16, SRZ ;  /* 0x0000000000107805 */ /* 0x000fe2000001ff00 */
[----:B-1----:R-:W-:Y:S01]  /*0a90*/  FMUL R41, R41, R18 ;  /* 0x0000001229297220 */ /* 0x002fe20000400000 */
[----:B------:R-:W-:-:S06]  /*0aa0*/  CS2R R18, SRZ ;  /* 0x0000000000127805 */ /* 0x000fcc000001ff00 */
[----:B------:R-:W4:Y:S01]  /*0ab0*/  @!P0 LDG.E.128 R16, desc[UR4][R26.64+0x800] ;  /* 0x000800041a108981 */ /* 0x000f22000c1e1d00 */
[C---:B------:R-:W-:Y:S01]  /*0ac0*/  FSETP.GEU.AND P5, PT, R44.reuse, 1.175494350822287508e-38, PT ;  /* 0x008000002c00780b */ /* 0x040fe20003fae000 */
[----:B------:R-:W-:-:S12]  /*0ad0*/  @P6 FMUL R44, R44, 0.25 ;  /* 0x3e8000002c2c6820 */ /* 0x000fd80000400000 */
[----:B------:R-:W-:-:S04]  /*0ae0*/  @!P5 FMUL R44, R44, 16777216 ;  /* 0x4b8000002c2cd820 */ /* 0x000fc80000400000 */
[----:B------:R-:W0:Y:S01]  /*0af0*/  MUFU.RCP R42, R44 ;  /* 0x0000002c002a7308 */ /* 0x000e220000001000 */
[----:B------:R-:W-:Y:S01]  /*0b00*/  @!P5 FMUL R45, R45, 16777216 ;  /* 0x4b8000002d2dd820 */ /* 0x000fe20000400000 */
[----:B------:R-:W-:Y:S01]  /*0b10*/  FADD R14, -R31, R14 ;  /* 0x0000000e1f0e7221 */ /* 0x000fe20000000100 */
[----:B------:R-:W-:Y:S02]  /*0b20*/  FADD R15, -R6, R15 ;  /* 0x0000000f060f7221 */ /* 0x000fe40000000100 */
[----:B0-----:R-:W-:Y:S01]  /*0b30*/  FMUL R42, R42, R45 ;  /* 0x0000002d2a2a7220 */ /* 0x001fe20000400000 */
[----:B------:R-:W-:Y:S02]  /*0b40*/  FADD R45, -R32, R13 ;  /* 0x0000000d202d7221 */ /* 0x000fe40000000100 */
[----:B------:R-:W0:Y:S01]  /*0b50*/  LDC.64 R12, c[0x0][0x238] ;  /* 0x00008e00ff0c7b82 */ /* 0x000e220000000a00 */
[----:B------:R-:W-:Y:S01]  /*0b60*/  FMUL R34, R34, R43 ;  /* 0x0000002b22227220 */ /* 0x000fe20000400000 */
[----:B------:R-:W-:Y:S01]  /*0b70*/  FMUL R45, R36, R45 ;  /* 0x0000002d242d7220 */ /* 0x000fe20000400000 */
[----:B------:R-:W-:Y:S01]  /*0b80*/  FMUL R14, R37, R14 ;  /* 0x0000000e250e7220 */ /* 0x000fe20000400000 */
[----:B------:R-:W-:Y:S01]  /*0b90*/  FMUL R15, R38, R15 ;  /* 0x0000000f260f7220 */ /* 0x000fe20000400000 */
[----:B------:R-:W-:Y:S01]  /*0ba0*/  FFMA R21, R34, R24, R21 ;  /* 0x0000001822157223 */ /* 0x000fe20000000015 */
[----:B------:R-:W-:Y:S01]  /*0bb0*/  FFMA R2, R45, R25, R2 ;  /* 0x000000192d027223 */ /* 0x000fe20000000002 */
[----:B------:R-:W-:-:S03]  /*0bc0*/  FFMA R14, R14, R22, R3 ;  /* 0x000000160e0e7223 */ /* 0x000fc60000000003 */
[----:B------:R-:W-:Y:S02]  /*0bd0*/  FSETP.GEU.AND P5, PT, R21, RZ, PT ;  /* 0x000000ff1500720b */ /* 0x000fe40003fae000 */
[----:B------:R-:W-:Y:S02]  /*0be0*/  FSETP.GEU.AND P3, PT, R14, RZ, PT ;  /* 0x000000ff0e00720b */ /* 0x000fe40003f6e000 */
[----:B------:R-:W-:Y:S02]  /*0bf0*/  FSETP.GEU.AND P4, PT, R2, RZ, PT ;  /* 0x000000ff0200720b */ /* 0x000fe40003f8e000 */
[----:B------:R-:W-:Y:S01]  /*0c00*/  SEL R14, R14, RZ, P3 ;  /* 0x000000ff0e0e7207 */ /* 0x000fe20001800000 */
[----:B--2---:R-:W-:-:S05]  /*0c10*/  FFMA R15, R15, R23, R0 ;  /* 0x000000170f0f7223 */ /* 0x004fca0000000000 */
[----:B------:R-:W-:-:S04]  /*0c20*/  FSETP.GEU.AND P2, PT, R15, RZ, PT ;  /* 0x000000ff0f00720b */ /* 0x000fc80003f4e000 */
[----:B------:R-:W-:Y:S01]  /*0c30*/  SEL R15, R15, RZ, P2 ;  /* 0x000000ff0f0f7207 */ /* 0x000fe20001000000 */
[----:B----4-:R-:W-:Y:S01]  /*0c40*/  FADD R19, -R20, R19 ;  /* 0x0000001314137221 */ /* 0x010fe20000000100 */
[----:B------:R-:W-:Y:S01]  /*0c50*/  FADD R18, -R11, R18 ;  /* 0x000000120b127221 */ /* 0x000fe20000000100 */
[----:B------:R-:W-:Y:S01]  /*0c60*/  FADD R17, -R10, R17 ;  /* 0x000000110a117221 */ /* 0x000fe20000000100 */
[----:B------:R-:W-:Y:S01]  /*0c70*/  FADD R16, -R9, R16 ;  /* 0x0000001009107221 */ /* 0x000fe20000000100 */
[----:B------:R-:W-:Y:S01]  /*0c80*/  FMUL R42, R42, R19 ;  /* 0x000000132a2a7220 */ /* 0x000fe20000400000 */
[----:B------:R-:W-:Y:S01]  /*0c90*/  FMUL R41, R41, R18 ;  /* 0x0000001229297220 */ /* 0x000fe20000400000 */
[----:B------:R-:W-:Y:S01]  /*0ca0*/  FMUL R17, R40, R17 ;  /* 0x0000001128117220 */ /* 0x000fe20000400000 */
[----:B------:R-:W-:Y:S01]  /*0cb0*/  FMUL R16, R39, R16 ;  /* 0x0000001027107220 */ /* 0x000fe20000400000 */
[----:B0-----:R-:W-:Y:S01]  /*0cc0*/  IMAD.WIDE R10, R29, 0x4, R12 ;  /* 0x000000041d0a7825 */ /* 0x001fe200078e020c */
[----:B------:R-:W-:-:S03]  /*0cd0*/  SEL R13, R2, RZ, P4 ;  /* 0x000000ff020d7207 */ /* 0x000fc60002000000 */
[----:B------:R-:W-:Y:S01]  /*0ce0*/  FFMA R8, R42, R8, R35 ;  /* 0x000000082a087223 */ /* 0x000fe20000000023 */
[----:B------:R-:W-:Y:S01]  /*0cf0*/  SEL R12, R21, RZ, P5 ;  /* 0x000000ff150c7207 */ /* 0x000fe20002800000 */
[----:B---3--:R-:W-:Y:S01]  /*0d00*/  FFMA R7, R41, R7, R30 ;  /* 0x0000000729077223 */ /* 0x008fe2000000001e */
[----:B------:R-:W-:Y:S01]  /*0d10*/  FFMA R5, R17, R5, R28 ;  /* 0x0000000511057223 */ /* 0x000fe2000000001c */
[----:B------:R-:W-:Y:S02]  /*0d20*/  FFMA R4, R16, R4, R33 ;  /* 0x0000000410047223 */ /* 0x000fe40000000021 */
[----:B------:R0:W-:Y:S01]  /*0d30*/  @!P1 STG.E.128 desc[UR4][R10.64], R12 ;  /* 0x0000000c0a009986 */ /* 0x0001e2000c101d04 */
[----:B------:R-:W-:Y:S02]  /*0d40*/  FSETP.GEU.AND P1, PT, R8, RZ, PT ;  /* 0x000000ff0800720b */ /* 0x000fe40003f2e000 */
[----:B------:R-:W-:Y:S02]  /*0d50*/  FSETP.GEU.AND P2, PT, R7, RZ, PT ;  /* 0x000000ff0700720b */ /* 0x000fe40003f4e000 */
[----:B------:R-:W-:-:S02]  /*0d60*/  FSETP.GEU.AND P3, PT, R5, RZ, PT ;  /* 0x000000ff0500720b */ /* 0x000fc40003f6e000 */
[----:B------:R-:W-:Y:S02]  /*0d70*/  FSETP.GEU.AND P4, PT, R4, RZ, PT ;  /* 0x000000ff0400720b */ /* 0x000fe40003f8e000 */
[----:B------:R-:W-:Y:S02]  /*0d80*/  SEL R19, R8, RZ, P1 ;  /* 0x000000ff08137207 */ /* 0x000fe40000800000 */
[----:B------:R-:W-:Y:S02]  /*0d90*/  SEL R18, R7, RZ, P2 ;  /* 0x000000ff07127207 */ /* 0x000fe40001000000 */
[----:B------:R-:W-:Y:S02]  /*0da0*/  SEL R17, R5, RZ, P3 ;  /* 0x000000ff05117207 */ /* 0x000fe40001800000 */
[----:B------:R-:W-:Y:S01]  /*0db0*/  SEL R16, R4, RZ, P4 ;  /* 0x000000ff04107207 */ /* 0x000fe20002000000 */
[----:B0-----:R-:W-:Y:S06]  /*0dc0*/  @P0 EXIT ;  /* 0x000000000000094d */ /* 0x001fec0003800000 */
[----:B------:R-:W-:Y:S01]  /*0dd0*/  STG.E.128 desc[UR4][R10.64+0x800], R16 ;  /* 0x000800100a007986 */ /* 0x000fe2000c101d04 */
[----:B------:R-:W-:Y:S05]  /*0de0*/  EXIT ;  /* 0x000000000000794d */ /* 0x000fea0003800000 */
.L_x_0:
[----:B------:R-:W-:-:S00]  /*0df0*/  BRA `(.L_x_0) ;  /* 0xfffffffc00fc7947 */ /* 0x000fc0000383ffff */
[----:B------:R-:W-:-:S00]  /*0e00*/  NOP ;  /* 0x0000000000007918 */ /* 0x000fc00000000000 */
[----:B------:R-:W-:-:S00]  /*0e10*/  NOP ;  /* 0x0000000000007918 */ /* 0x000fc00000000000 */
[----:B------:R-:W-:-:S00]  /*0e20*/  NOP ;  /* 0x0000000000007918 */ /* 0x000fc00000000000 */
[----:B------:R-:W-:-:S00]  /*0e30*/  NOP ;  /* 0x0000000000007918 */ /* 0x000fc00000000000 */
[----:B------:R-:W-:-:S00]  /*0e40*/  NOP ;  /* 0x0000000000007918 */ /* 0x000fc00000000000 */
[----:B------:R-:W-:-:S00]  /*0e50*/  NOP ;  /* 0x0000000000007918 */ /* 0x000fc00000000000 */
[----:B------:R-:W-:-:S00]  /*0e60*/  NOP ;  /* 0x0000000000007918 */ /* 0x000fc00000000000 */
[----:B------:R-:W-:-:S00]  /*0e70*/  NOP ;  /* 0x0000000000007918 */ /* 0x000fc00000000000 */
.L_x_1:


//--------------------- .nv.global.init           --------------------------
	.section	.nv.global.init,"aw",@progbits
.nv.global.init:
	.type		_$_str,@object
	.size		_$_str,(_$_str_$_2 - _$_str)
_$_str:
        /*0000*/ 	.byte	0x5f, 0x5f, 0x43, 0x55, 0x44, 0x41, 0x5f, 0x46, 0x54, 0x5a, 0x00
	.type		_$_str_$_2,@object
	.size		_$_str_$_2,(.L_1 - _$_str_$_2)
_$_str_$_2:
        /*000b*/ 	.byte	0x5f, 0x5f, 0x43, 0x55, 0x44, 0x41, 0x5f, 0x50, 0x52, 0x45, 0x43, 0x5f, 0x53, 0x51, 0x52, 0x54
        /*001b*/ 	.byte	0x00
.L_1:


//--------------------- .nv.constant0.triton_poi_fused__native_batch_norm_legit_no_training_relu_2 --------------------------
	.section	.nv.constant0.triton_poi_fused__native_batch_norm_legit_no_training_relu_2,"a",@progbits
	.sectionflags	@""
	.align	4
.nv.constant0.triton_poi_fused__native_batch_norm_legit_no_training_relu_2:
	.zero		580
